//
// Generated by NVIDIA NVVM Compiler
//
// Compiler Build ID: CL-36424714
// Cuda compilation tools, release 13.0, V13.0.88
// Based on NVVM 20.0.0
//

.version 9.0
.target sm_100
.address_size 64

	// .globl	_Z21SharedMemoryReductionPfS_
// _ZZ21SharedMemoryReductionPfS_E7input_s has been demoted

.visible .entry _Z21SharedMemoryReductionPfS_(
	.param .u64 .ptr .align 1 _Z21SharedMemoryReductionPfS__param_0,
	.param .u64 .ptr .align 1 _Z21SharedMemoryReductionPfS__param_1
)
{
	.reg .pred 	%p<5>;
	.reg .b32 	%r<11>;
	.reg .b32 	%f<8>;
	.reg .b64 	%rd<7>;
	// demoted variable
	.shared .align 4 .b8 _ZZ21SharedMemoryReductionPfS_E7input_s[4096];
	ld.param.u64 	%rd2, [_Z21SharedMemoryReductionPfS__param_0];
	ld.param.u64 	%rd1, [_Z21SharedMemoryReductionPfS__param_1];
	cvta.to.global.u64 	%rd3, %rd2;
	mov.u32 	%r1, %tid.x;
	mul.wide.u32 	%rd4, %r1, 4;
	add.s64 	%rd5, %rd3, %rd4;
	ld.global.f32 	%f1, [%rd5];
	ld.global.f32 	%f2, [%rd5+4096];
	add.f32 	%f3, %f1, %f2;
	shl.b32 	%r6, %r1, 2;
	mov.u32 	%r7, _ZZ21SharedMemoryReductionPfS_E7input_s;
	add.s32 	%r2, %r7, %r6;
	st.shared.f32 	[%r2], %f3;
	mov.u32 	%r10, %ntid.x;
	setp.lt.u32 	%p1, %r10, 2;
	@%p1 bra 	$L__BB0_4;
$L__BB0_1:
	shr.u32 	%r5, %r10, 1;
	bar.sync 	0;
	setp.ge.u32 	%p2, %r1, %r5;
	@%p2 bra 	$L__BB0_3;
	shl.b32 	%r8, %r5, 2;
	add.s32 	%r9, %r2, %r8;
	ld.shared.f32 	%f4, [%r9];
	ld.shared.f32 	%f5, [%r2];
	add.f32 	%f6, %f4, %f5;
	st.shared.f32 	[%r2], %f6;
$L__BB0_3:
	setp.gt.u32 	%p3, %r10, 3;
	mov.u32 	%r10, %r5;
	@%p3 bra 	$L__BB0_1;
$L__BB0_4:
	setp.ne.s32 	%p4, %r1, 0;
	@%p4 bra 	$L__BB0_6;
	ld.shared.f32 	%f7, [_ZZ21SharedMemoryReductionPfS_E7input_s];
	cvta.to.global.u64 	%rd6, %rd1;
	st.global.f32 	[%rd6], %f7;
$L__BB0_6:
	ret;

}


// ===== COMPILED SASS (sm_100) =====

	.target	sm_100

	.elftype	@"ET_EXEC"


//--------------------- .note.nv.tkinfo           --------------------------
	.section	.note.nv.tkinfo,"",@"SHT_NOTE"
	.sectionflags	@"SHF_NOTE_NV_TKINFO"
	.tkinfo
        /*0018*/ 	.word	0x00000002
        /*0030*/ 	.string	""
        /*0030*/ 	.string	"ptxas"
        /*0030*/ 	.string	"Cuda compilation tools, release 13.0, V13.0.88"
        /*0030*/ 	.string	"Build cuda_13.0.r13.0/compiler.36424714_0"
        /*0030*/ 	.string	"-arch sm_100 -m 64 "



//--------------------- .note.nv.cuinfo           --------------------------
	.section	.note.nv.cuinfo,"",@"SHT_NOTE"
	.sectionflags	@"SHF_NOTE_NV_CUINFO"
        /*0018*/ 	.short	0x0002
        /*001a*/ 	.short	0x0064
        /*001c*/ 	.short	0x0082
	.zero		2


//--------------------- .nv.info                  --------------------------
	.section	.nv.info,"",@"SHT_CUDA_INFO"
	.align	4


	//----- nvinfo : EIATTR_REGCOUNT
	.align		4
        /*0000*/ 	.byte	0x04, 0x2f
        /*0002*/ 	.short	(.L_1 - .L_0)
	.align		4
.L_0:
        /*0004*/ 	.word	index@(_Z21SharedMemoryReductionPfS_)
        /*0008*/ 	.word	0x0000000a


	//----- nvinfo : EIATTR_FRAME_SIZE
	.align		4
.L_1:
        /*000c*/ 	.byte	0x04, 0x11
        /*000e*/ 	.short	(.L_3 - .L_2)
	.align		4
.L_2:
        /*0010*/ 	.word	index@(_Z21SharedMemoryReductionPfS_)
        /*0014*/ 	.word	0x00000000


	//----- nvinfo : EIATTR_MIN_STACK_SIZE
	.align		4
.L_3:
        /*0018*/ 	.byte	0x04, 0x12
        /*001a*/ 	.short	(.L_5 - .L_4)
	.align		4
.L_4:
        /*001c*/ 	.word	index@(_Z21SharedMemoryReductionPfS_)
        /*0020*/ 	.word	0x00000000
.L_5:


//--------------------- .nv.compat                --------------------------
	.section	.nv.compat,"",@"SHT_CUDA_COMPAT_INFO"
	.align	4
        /*0000*/ 	.byte	0x02, 0x09, 0x00, 0x00, 0x02, 0x02, 0x01, 0x00, 0x02, 0x05, 0x05, 0x00, 0x03, 0x07, 0x01, 0x01
        /*0010*/ 	.byte	0x02, 0x03, 0x00, 0x00, 0x02, 0x06, 0x01, 0x00, 0x04, 0x0b, 0x08, 0x00, 0x09, 0x00, 0x00, 0x00
        /*0020*/ 	.byte	0x00, 0x00, 0x00, 0x00


//--------------------- .nv.info._Z21SharedMemoryReductionPfS_ --------------------------
	.section	.nv.info._Z21SharedMemoryReductionPfS_,"",@"SHT_CUDA_INFO"
	.sectionflags	@""
	.align	4


	//----- nvinfo : EIATTR_CUDA_API_VERSION
	.align		4
        /*0000*/ 	.byte	0x04, 0x37
        /*0002*/ 	.short	(.L_7 - .L_6)
.L_6:
        /*0004*/ 	.word	0x00000082


	//----- nvinfo : EIATTR_KPARAM_INFO
	.align		4
.L_7:
        /*0008*/ 	.byte	0x04, 0x17
        /*000a*/ 	.short	(.L_9 - .L_8)
.L_8:
        /*000c*/ 	.word	0x00000000
        /*0010*/ 	.short	0x0001
        /*0012*/ 	.short	0x0008
        /*0014*/ 	.byte	0x00, 0xf5, 0x21, 0x00


	//----- nvinfo : EIATTR_KPARAM_INFO
	.align		4
.L_9:
        /*0018*/ 	.byte	0x04, 0x17
        /*001a*/ 	.short	(.L_11 - .L_10)
.L_10:
        /*001c*/ 	.word	0x00000000
        /*0020*/ 	.short	0x0000
        /*0022*/ 	.short	0x0000
        /*0024*/ 	.byte	0x00, 0xf5, 0x21, 0x00


	//----- nvinfo : EIATTR_SPARSE_MMA_MASK
	.align		4
.L_11:
        /*0028*/ 	.byte	0x03, 0x50
        /*002a*/ 	.short	0x0000


	//----- nvinfo : EIATTR_MAXREG_COUNT
	.align		4
        /*002c*/ 	.byte	0x03, 0x1b
        /*002e*/ 	.short	0x00ff


	//----- nvinfo : EIATTR_NUM_BARRIERS
	.align		4
        /*0030*/ 	.byte	0x02, 0x4c
        /*0032*/ 	.byte	0x01
	.zero		1


	//----- nvinfo : EIATTR_MERCURY_ISA_VERSION
	.align		4
        /*0034*/ 	.byte	0x03, 0x5f
        /*0036*/ 	.short	0x0101


	//----- nvinfo : EIATTR_VRC_CTA_INIT_COUNT
	.align		4
        /*0038*/ 	.byte	0x02, 0x4a
	.zero		1
	.zero		1


	//----- nvinfo : EIATTR_EXIT_INSTR_OFFSETS
	.align		4
        /*003c*/ 	.byte	0x04, 0x1c
        /*003e*/ 	.short	(.L_13 - .L_12)


	//   ....[0]....
.L_12:
        /*0040*/ 	.word	0x000001d0


	//   ....[1]....
        /*0044*/ 	.word	0x00000240


	//----- nvinfo : EIATTR_CBANK_PARAM_SIZE
	.align		4
.L_13:
        /*0048*/ 	.byte	0x03, 0x19
        /*004a*/ 	.short	0x0010


	//----- nvinfo : EIATTR_PARAM_CBANK
	.align		4
        /*004c*/ 	.byte	0x04, 0x0a
        /*004e*/ 	.short	(.L_15 - .L_14)
	.align		4
.L_14:
        /*0050*/ 	.word	index@(.nv.constant0._Z21SharedMemoryReductionPfS_)
        /*0054*/ 	.short	0x0380
        /*0056*/ 	.short	0x0010


	//----- nvinfo : EIATTR_SW_WAR
	.align		4
.L_15:
        /*0058*/ 	.byte	0x04, 0x36
        /*005a*/ 	.short	(.L_17 - .L_16)
.L_16:
        /*005c*/ 	.word	0x00000008
.L_17:


//--------------------- .nv.callgraph             --------------------------
	.section	.nv.callgraph,"",@"SHT_CUDA_CALLGRAPH"
	.align	4
	.sectionentsize	8
	.align		4
        /*0000*/ 	.word	0x00000000
	.align		4
        /*0004*/ 	.word	0xffffffff
	.align		4
        /*0008*/ 	.word	0x00000000
	.align		4
        /*000c*/ 	.word	0xfffffffe
	.align		4
        /*0010*/ 	.word	0x00000000
	.align		4
        /*0014*/ 	.word	0xfffffffd
	.align		4
        /*0018*/ 	.word	0x00000000
	.align		4
        /*001c*/ 	.word	0xfffffffc


//--------------------- .text._Z21SharedMemoryReductionPfS_ --------------------------
	.section	.text._Z21SharedMemoryReductionPfS_,"ax",@progbits
	.align	128
        .global         _Z21SharedMemoryReductionPfS_
        .type           _Z21SharedMemoryReductionPfS_,@function
        .size           _Z21SharedMemoryReductionPfS_,(.L_x_3 - _Z21SharedMemoryReductionPfS_)
        .other          _Z21SharedMemoryReductionPfS_,@"STO_CUDA_ENTRY STV_DEFAULT"
_Z21SharedMemoryReductionPfS_:
.text._Z21SharedMemoryReductionPfS_:
[----:B------:R-:W-:Y:S01]  /*0000*/  LDC R1, c[0x0][0x37c] ;  /* 0x0000df00ff017b82 */ /* 0x000fe20000000800 */
[----:B------:R-:W0:Y:S07]  /*0010*/  S2R R7, SR_TID.X ;  /* 0x0000000000077919 */ /* 0x000e2e0000002100 */
[----:B------:R-:W0:Y:S01]  /*0020*/  LDC.64 R2, c[0x0][0x380] ;  /* 0x0000e000ff027b82 */ /* 0x000e220000000a00 */
[----:B------:R-:W1:Y:S01]  /*0030*/  LDCU.64 UR6, c[0x0][0x358] ;  /* 0x00006b00ff0677ac */ /* 0x000e620008000a00 */
[----:B0-----:R-:W-:-:S05]  /*0040*/  IMAD.WIDE.U32 R2, R7, 0x4, R2 ;  /* 0x0000000407027825 */ /* 0x001fca00078e0002 */
[----:B-1----:R-:W2:Y:S04]  /*0050*/  LDG.E R0, desc[UR6][R2.64] ;  /* 0x0000000602007981 */ /* 0x002ea8000c1e1900 */
[----:B------:R-:W2:Y:S01]  /*0060*/  LDG.E R5, desc[UR6][R2.64+0x1000] ;  /* 0x0010000602057981 */ /* 0x000ea2000c1e1900 */
[----:B------:R-:W0:Y:S01]  /*0070*/  S2UR UR5, SR_CgaCtaId ;  /* 0x00000000000579c3 */ /* 0x000e220000008800 */
[----:B------:R-:W-:Y:S01]  /*0080*/  UMOV UR4, 0x400 ;  /* 0x0000040000047882 */ /* 0x000fe20000000000 */
[----:B------:R-:W1:Y:S01]  /*0090*/  LDCU UR8, c[0x0][0x360] ;  /* 0x00006c00ff0877ac */ /* 0x000e620008000800 */
[----:B------:R-:W-:Y:S01]  /*00a0*/  ISETP.NE.AND P0, PT, R7, RZ, PT ;  /* 0x000000ff0700720c */ /* 0x000fe20003f05270 */
[----:B-1----:R-:W-:Y:S02]  /*00b0*/  UISETP.GE.U32.AND UP0, UPT, UR8, 0x2, UPT ;  /* 0x000000020800788c */ /* 0x002fe4000bf06070 */
[----:B0-----:R-:W-:Y:S01]  /*00c0*/  ULEA UR4, UR5, UR4, 0x18 ;  /* 0x0000000405047291 */ /* 0x001fe2000f8ec0ff */
[----:B--2---:R-:W-:-:S05]  /*00d0*/  FADD R0, R0, R5 ;  /* 0x0000000500007221 */ /* 0x004fca0000000000 */
[----:B------:R-:W-:-:S05]  /*00e0*/  LEA R5, R7, UR4, 0x2 ;  /* 0x0000000407057c11 */ /* 0x000fca000f8e10ff */
[----:B------:R0:W-:Y:S01]  /*00f0*/  STS [R5], R0 ;  /* 0x0000000005007388 */ /* 0x0001e20000000800 */
[----:B------:R-:W-:Y:S05]  /*0100*/  BRA.U !UP0, `(.L_x_0) ;  /* 0x0000000108307547 */ /* 0x000fea000b800000 */
[----:B0-----:R-:W-:-:S07]  /*0110*/  IMAD.U32 R0, RZ, RZ, UR8 ;  /* 0x00000008ff007e24 */ /* 0x001fce000f8e00ff */
.L_x_1:
[----:B------:R-:W-:Y:S01]  /*0120*/  BAR.SYNC.DEFER_BLOCKING 0x0 ;  /* 0x0000000000007b1d */ /* 0x000fe20000010000 */
[----:B------:R-:W-:-:S04]  /*0130*/  SHF.R.U32.HI R6, RZ, 0x1, R0 ;  /* 0x00000001ff067819 */ /* 0x000fc80000011600 */
[----:B------:R-:W-:-:S13]  /*0140*/  ISETP.GE.U32.AND P1, PT, R7, R6, PT ;  /* 0x000000060700720c */ /* 0x000fda0003f26070 */
[----:B------:R-:W-:Y:S01]  /*0150*/  @!P1 LEA R2, R6, R5, 0x2 ;  /* 0x0000000506029211 */ /* 0x000fe200078e10ff */
[----:B------:R-:W-:Y:S05]  /*0160*/  @!P1 LDS R3, [R5] ;  /* 0x0000000005039984 */ /* 0x000fea0000000800 */
[----:B------:R-:W0:Y:S02]  /*0170*/  @!P1 LDS R2, [R2] ;  /* 0x0000000002029984 */ /* 0x000e240000000800 */
[----:B0-----:R-:W-:-:S05]  /*0180*/  @!P1 FADD R4, R2, R3 ;  /* 0x0000000302049221 */ /* 0x001fca0000000000 */
[----:B------:R1:W-:Y:S01]  /*0190*/  @!P1 STS [R5], R4 ;  /* 0x0000000405009388 */ /* 0x0003e20000000800 */
[----:B------:R-:W-:Y:S01]  /*01a0*/  ISETP.GT.U32.AND P1, PT, R0, 0x3, PT ;  /* 0x000000030000780c */ /* 0x000fe20003f24070 */
[----:B------:R-:W-:-:S12]  /*01b0*/  IMAD.MOV.U32 R0, RZ, RZ, R6 ;  /* 0x000000ffff007224 */ /* 0x000fd800078e0006 */
[----:B-1----:R-:W-:Y:S05]  /*01c0*/  @P1 BRA `(.L_x_1) ;  /* 0xfffffffc00d41947 */ /* 0x002fea000383ffff */
.L_x_0:
[----:B------:R-:W-:Y:S05]  /*01d0*/  @P0 EXIT ;  /* 0x000000000000094d */ /* 0x000fea0003800000 */
[----:B------:R-:W1:Y:S01]  /*01e0*/  S2UR UR5, SR_CgaCtaId ;  /* 0x00000000000579c3 */ /* 0x000e620000008800 */
[----:B------:R-:W-:-:S07]  /*01f0*/  UMOV UR4, 0x400 ;  /* 0x0000040000047882 */ /* 0x000fce0000000000 */
[----:B------:R-:W2:Y:S01]  /*0200*/  LDC.64 R2, c[0x0][0x388] ;  /* 0x0000e200ff027b82 */ /* 0x000ea20000000a00 */
[----:B-1----:R-:W-:-:S09]  /*0210*/  ULEA UR4, UR5, UR4, 0x18 ;  /* 0x0000000405047291 */ /* 0x002fd2000f8ec0ff */
[----:B0-----:R-:W2:Y:S04]  /*0220*/  LDS R5, [UR4] ;  /* 0x00000004ff057984 */ /* 0x001ea80008000800 */
[----:B--2---:R-:W-:Y:S01]  /*0230*/  STG.E desc[UR6][R2.64], R5 ;  /* 0x0000000502007986 */ /* 0x004fe2000c101906 */
[----:B------:R-:W-:Y:S05]  /*0240*/  EXIT ;  /* 0x000000000000794d */ /* 0x000fea0003800000 */
.L_x_2:
[----:B------:R-:W-:-:S00]  /*0250*/  BRA `(.L_x_2) ;  /* 0xfffffffc00fc7947 */ /* 0x000fc0000383ffff */
[----:B------:R-:W-:-:S00]  /*0260*/  NOP ;  /* 0x0000000000007918 */ /* 0x000fc00000000000 */
        /* <DEDUP_REMOVED lines=9> */
.L_x_3:


//--------------------- .nv.shared._Z21SharedMemoryReductionPfS_ --------------------------
	.section	.nv.shared._Z21SharedMemoryReductionPfS_,"aw",@nobits
	.sectionflags	@""
	.align	4
.nv.shared._Z21SharedMemoryReductionPfS_:
	.zero		5120


//--------------------- .nv.shared.reserved.0     --------------------------
	.section	.nv.shared.reserved.0,"aw",@nobits
	.weak		__nv_reservedSMEM_offset_0_alias
	.size		__nv_reservedSMEM_offset_0_alias, 0, 64
	.other		__nv_reservedSMEM_offset_0_alias,@"STO_CUDA_RESERVED_SHARED STV_DEFAULT"
__nv_reservedSMEM_offset_0_alias:
	.zero		0
	.zero		64


//--------------------- .nv.constant0._Z21SharedMemoryReductionPfS_ --------------------------
	.section	.nv.constant0._Z21SharedMemoryReductionPfS_,"a",@progbits
	.sectionflags	@""
	.align	4
.nv.constant0._Z21SharedMemoryReductionPfS_:
	.zero		912


//--------------------- SYMBOLS --------------------------

	.type		.nv.reservedSmem.offset0,@object
	.size		.nv.reservedSmem.offset0,0x4
	.type		.nv.reservedSmem.cap,@object
	.size		.nv.reservedSmem.cap,0x4
